//
// Generated by NVIDIA NVVM Compiler
//
// Compiler Build ID: CL-36424714
// Cuda compilation tools, release 13.0, V13.0.88
// Based on NVVM 20.0.0
//

.version 9.0
.target sm_100
.address_size 64

	// .globl	_Z18partial_sum_kerneliPKdPd
// _ZZ18partial_sum_kerneliPKdPdE3tmp has been demoted

.visible .entry _Z18partial_sum_kerneliPKdPd(
	.param .u32 _Z18partial_sum_kerneliPKdPd_param_0,
	.param .u64 .ptr .align 1 _Z18partial_sum_kerneliPKdPd_param_1,
	.param .u64 .ptr .align 1 _Z18partial_sum_kerneliPKdPd_param_2
)
{
	.reg .pred 	%p<15>;
	.reg .b32 	%r<34>;
	.reg .b64 	%rd<15>;
	.reg .b64 	%fd<47>;
	// demoted variable
	.shared .align 8 .b8 _ZZ18partial_sum_kerneliPKdPdE3tmp[1024];
	ld.param.u32 	%r15, [_Z18partial_sum_kerneliPKdPd_param_0];
	ld.param.u64 	%rd3, [_Z18partial_sum_kerneliPKdPd_param_1];
	ld.param.u64 	%rd2, [_Z18partial_sum_kerneliPKdPd_param_2];
	cvta.to.global.u64 	%rd1, %rd3;
	mov.u32 	%r1, %ctaid.x;
	mov.u32 	%r16, %ntid.x;
	mov.u32 	%r2, %tid.x;
	mad.lo.s32 	%r32, %r1, %r16, %r2;
	mov.u32 	%r17, %nctaid.x;
	mul.lo.s32 	%r4, %r17, %r16;
	setp.ge.s32 	%p1, %r32, %r15;
	mov.f64 	%fd46, 0d0000000000000000;
	@%p1 bra 	$L__BB0_7;
	add.s32 	%r18, %r32, %r4;
	max.s32 	%r19, %r15, %r18;
	setp.lt.s32 	%p2, %r18, %r15;
	selp.u32 	%r20, 1, 0, %p2;
	add.s32 	%r21, %r18, %r20;
	sub.s32 	%r22, %r19, %r21;
	div.u32 	%r23, %r22, %r4;
	add.s32 	%r5, %r23, %r20;
	and.b32  	%r24, %r5, 3;
	setp.eq.s32 	%p3, %r24, 3;
	mov.f64 	%fd46, 0d0000000000000000;
	@%p3 bra 	$L__BB0_4;
	add.s32 	%r25, %r5, 1;
	and.b32  	%r26, %r25, 3;
	neg.s32 	%r30, %r26;
	mov.f64 	%fd46, 0d0000000000000000;
$L__BB0_3:
	.pragma "nounroll";
	mul.wide.s32 	%rd4, %r32, 8;
	add.s64 	%rd5, %rd1, %rd4;
	ld.global.f64 	%fd12, [%rd5];
	add.f64 	%fd46, %fd46, %fd12;
	add.s32 	%r32, %r32, %r4;
	add.s32 	%r30, %r30, 1;
	setp.ne.s32 	%p4, %r30, 0;
	@%p4 bra 	$L__BB0_3;
$L__BB0_4:
	setp.lt.u32 	%p5, %r5, 3;
	@%p5 bra 	$L__BB0_7;
	mul.wide.s32 	%rd8, %r4, 8;
	shl.b32 	%r27, %r4, 2;
$L__BB0_6:
	mul.wide.s32 	%rd6, %r32, 8;
	add.s64 	%rd7, %rd1, %rd6;
	ld.global.f64 	%fd13, [%rd7];
	add.f64 	%fd14, %fd46, %fd13;
	add.s64 	%rd9, %rd7, %rd8;
	ld.global.f64 	%fd15, [%rd9];
	add.f64 	%fd16, %fd14, %fd15;
	add.s64 	%rd10, %rd9, %rd8;
	ld.global.f64 	%fd17, [%rd10];
	add.f64 	%fd18, %fd16, %fd17;
	add.s64 	%rd11, %rd10, %rd8;
	ld.global.f64 	%fd19, [%rd11];
	add.f64 	%fd46, %fd18, %fd19;
	add.s32 	%r32, %r27, %r32;
	setp.lt.s32 	%p6, %r32, %r15;
	@%p6 bra 	$L__BB0_6;
$L__BB0_7:
	shl.b32 	%r28, %r2, 3;
	mov.u32 	%r29, _ZZ18partial_sum_kerneliPKdPdE3tmp;
	add.s32 	%r14, %r29, %r28;
	st.shared.f64 	[%r14], %fd46;
	bar.sync 	0;
	setp.gt.u32 	%p7, %r2, 63;
	@%p7 bra 	$L__BB0_9;
	ld.shared.f64 	%fd20, [%r14+512];
	ld.shared.f64 	%fd21, [%r14];
	add.f64 	%fd22, %fd20, %fd21;
	st.shared.f64 	[%r14], %fd22;
$L__BB0_9:
	bar.sync 	0;
	setp.gt.u32 	%p8, %r2, 31;
	@%p8 bra 	$L__BB0_11;
	ld.shared.f64 	%fd23, [%r14+256];
	ld.shared.f64 	%fd24, [%r14];
	add.f64 	%fd25, %fd23, %fd24;
	st.shared.f64 	[%r14], %fd25;
$L__BB0_11:
	bar.sync 	0;
	setp.gt.u32 	%p9, %r2, 15;
	@%p9 bra 	$L__BB0_13;
	ld.shared.f64 	%fd26, [%r14+128];
	ld.shared.f64 	%fd27, [%r14];
	add.f64 	%fd28, %fd26, %fd27;
	st.shared.f64 	[%r14], %fd28;
$L__BB0_13:
	bar.sync 	0;
	setp.gt.u32 	%p10, %r2, 7;
	@%p10 bra 	$L__BB0_15;
	ld.shared.f64 	%fd29, [%r14+64];
	ld.shared.f64 	%fd30, [%r14];
	add.f64 	%fd31, %fd29, %fd30;
	st.shared.f64 	[%r14], %fd31;
$L__BB0_15:
	bar.sync 	0;
	setp.gt.u32 	%p11, %r2, 3;
	@%p11 bra 	$L__BB0_17;
	ld.shared.f64 	%fd32, [%r14+32];
	ld.shared.f64 	%fd33, [%r14];
	add.f64 	%fd34, %fd32, %fd33;
	st.shared.f64 	[%r14], %fd34;
$L__BB0_17:
	bar.sync 	0;
	setp.gt.u32 	%p12, %r2, 1;
	@%p12 bra 	$L__BB0_19;
	ld.shared.f64 	%fd35, [%r14+16];
	ld.shared.f64 	%fd36, [%r14];
	add.f64 	%fd37, %fd35, %fd36;
	st.shared.f64 	[%r14], %fd37;
$L__BB0_19:
	bar.sync 	0;
	setp.ne.s32 	%p13, %r2, 0;
	@%p13 bra 	$L__BB0_21;
	ld.shared.f64 	%fd38, [_ZZ18partial_sum_kerneliPKdPdE3tmp+8];
	ld.shared.f64 	%fd39, [%r14];
	add.f64 	%fd40, %fd38, %fd39;
	st.shared.f64 	[%r14], %fd40;
$L__BB0_21:
	setp.ne.s32 	%p14, %r2, 0;
	bar.sync 	0;
	@%p14 bra 	$L__BB0_23;
	ld.shared.f64 	%fd41, [_ZZ18partial_sum_kerneliPKdPdE3tmp];
	cvta.to.global.u64 	%rd12, %rd2;
	mul.wide.u32 	%rd13, %r1, 8;
	add.s64 	%rd14, %rd12, %rd13;
	st.global.f64 	[%rd14], %fd41;
$L__BB0_23:
	ret;

}


// ===== COMPILED SASS (sm_100) =====

	.target	sm_100

	.elftype	@"ET_EXEC"


//--------------------- .note.nv.tkinfo           --------------------------
	.section	.note.nv.tkinfo,"",@"SHT_NOTE"
	.sectionflags	@"SHF_NOTE_NV_TKINFO"
	.tkinfo
        /*0018*/ 	.word	0x00000002
        /*0030*/ 	.string	""
        /*0030*/ 	.string	"ptxas"
        /*0030*/ 	.string	"Cuda compilation tools, release 13.0, V13.0.88"
        /*0030*/ 	.string	"Build cuda_13.0.r13.0/compiler.36424714_0"
        /*0030*/ 	.string	"-arch sm_100 -m 64 "



//--------------------- .note.nv.cuinfo           --------------------------
	.section	.note.nv.cuinfo,"",@"SHT_NOTE"
	.sectionflags	@"SHF_NOTE_NV_CUINFO"
        /*0018*/ 	.short	0x0002
        /*001a*/ 	.short	0x0064
        /*001c*/ 	.short	0x0082
	.zero		2


//--------------------- .nv.info                  --------------------------
	.section	.nv.info,"",@"SHT_CUDA_INFO"
	.align	4


	//----- nvinfo : EIATTR_REGCOUNT
	.align		4
        /*0000*/ 	.byte	0x04, 0x2f
        /*0002*/ 	.short	(.L_1 - .L_0)
	.align		4
.L_0:
        /*0004*/ 	.word	index@(_Z18partial_sum_kerneliPKdPd)
        /*0008*/ 	.word	0x00000018


	//----- nvinfo : EIATTR_FRAME_SIZE
	.align		4
.L_1:
        /*000c*/ 	.byte	0x04, 0x11
        /*000e*/ 	.short	(.L_3 - .L_2)
	.align		4
.L_2:
        /*0010*/ 	.word	index@(_Z18partial_sum_kerneliPKdPd)
        /*0014*/ 	.word	0x00000000


	//----- nvinfo : EIATTR_MIN_STACK_SIZE
	.align		4
.L_3:
        /*0018*/ 	.byte	0x04, 0x12
        /*001a*/ 	.short	(.L_5 - .L_4)
	.align		4
.L_4:
        /*001c*/ 	.word	index@(_Z18partial_sum_kerneliPKdPd)
        /*0020*/ 	.word	0x00000000
.L_5:


//--------------------- .nv.compat                --------------------------
	.section	.nv.compat,"",@"SHT_CUDA_COMPAT_INFO"
	.align	4
        /*0000*/ 	.byte	0x02, 0x09, 0x00, 0x00, 0x02, 0x02, 0x01, 0x00, 0x02, 0x05, 0x05, 0x00, 0x03, 0x07, 0x01, 0x01
        /*0010*/ 	.byte	0x02, 0x03, 0x00, 0x00, 0x02, 0x06, 0x01, 0x00, 0x04, 0x0b, 0x08, 0x00, 0x01, 0x00, 0x00, 0x00
        /*0020*/ 	.byte	0x00, 0x00, 0x00, 0x00


//--------------------- .nv.info._Z18partial_sum_kerneliPKdPd --------------------------
	.section	.nv.info._Z18partial_sum_kerneliPKdPd,"",@"SHT_CUDA_INFO"
	.sectionflags	@""
	.align	4


	//----- nvinfo : EIATTR_CUDA_API_VERSION
	.align		4
        /*0000*/ 	.byte	0x04, 0x37
        /*0002*/ 	.short	(.L_7 - .L_6)
.L_6:
        /*0004*/ 	.word	0x00000082


	//----- nvinfo : EIATTR_KPARAM_INFO
	.align		4
.L_7:
        /*0008*/ 	.byte	0x04, 0x17
        /*000a*/ 	.short	(.L_9 - .L_8)
.L_8:
        /*000c*/ 	.word	0x00000000
        /*0010*/ 	.short	0x0002
        /*0012*/ 	.short	0x0010
        /*0014*/ 	.byte	0x00, 0xf5, 0x21, 0x00


	//----- nvinfo : EIATTR_KPARAM_INFO
	.align		4
.L_9:
        /*0018*/ 	.byte	0x04, 0x17
        /*001a*/ 	.short	(.L_11 - .L_10)
.L_10:
        /*001c*/ 	.word	0x00000000
        /*0020*/ 	.short	0x0001
        /*0022*/ 	.short	0x0008
        /*0024*/ 	.byte	0x00, 0xf5, 0x21, 0x00


	//----- nvinfo : EIATTR_KPARAM_INFO
	.align		4
.L_11:
        /*0028*/ 	.byte	0x04, 0x17
        /*002a*/ 	.short	(.L_13 - .L_12)
.L_12:
        /*002c*/ 	.word	0x00000000
        /*0030*/ 	.short	0x0000
        /*0032*/ 	.short	0x0000
        /*0034*/ 	.byte	0x00, 0xf0, 0x11, 0x00


	//----- nvinfo : EIATTR_SPARSE_MMA_MASK
	.align		4
.L_13:
        /*0038*/ 	.byte	0x03, 0x50
        /*003a*/ 	.short	0x0000


	//----- nvinfo : EIATTR_MAXREG_COUNT
	.align		4
        /*003c*/ 	.byte	0x03, 0x1b
        /*003e*/ 	.short	0x00ff


	//----- nvinfo : EIATTR_NUM_BARRIERS
	.align		4
        /*0040*/ 	.byte	0x02, 0x4c
        /*0042*/ 	.byte	0x01
	.zero		1


	//----- nvinfo : EIATTR_MERCURY_ISA_VERSION
	.align		4
        /*0044*/ 	.byte	0x03, 0x5f
        /*0046*/ 	.short	0x0101


	//----- nvinfo : EIATTR_VRC_CTA_INIT_COUNT
	.align		4
        /*0048*/ 	.byte	0x02, 0x4a
	.zero		1
	.zero		1


	//----- nvinfo : EIATTR_EXIT_INSTR_OFFSETS
	.align		4
        /*004c*/ 	.byte	0x04, 0x1c
        /*004e*/ 	.short	(.L_15 - .L_14)


	//   ....[0]....
.L_14:
        /*0050*/ 	.word	0x000007a0


	//   ....[1]....
        /*0054*/ 	.word	0x000007f0


	//----- nvinfo : EIATTR_CRS_STACK_SIZE
	.align		4
.L_15:
        /*0058*/ 	.byte	0x04, 0x1e
        /*005a*/ 	.short	(.L_17 - .L_16)
.L_16:
        /*005c*/ 	.word	0x00000000


	//----- nvinfo : EIATTR_CBANK_PARAM_SIZE
	.align		4
.L_17:
        /*0060*/ 	.byte	0x03, 0x19
        /*0062*/ 	.short	0x0018


	//----- nvinfo : EIATTR_PARAM_CBANK
	.align		4
        /*0064*/ 	.byte	0x04, 0x0a
        /*0066*/ 	.short	(.L_19 - .L_18)
	.align		4
.L_18:
        /*0068*/ 	.word	index@(.nv.constant0._Z18partial_sum_kerneliPKdPd)
        /*006c*/ 	.short	0x0380
        /*006e*/ 	.short	0x0018


	//----- nvinfo : EIATTR_SW_WAR
	.align		4
.L_19:
        /*0070*/ 	.byte	0x04, 0x36
        /*0072*/ 	.short	(.L_21 - .L_20)
.L_20:
        /*0074*/ 	.word	0x00000008
.L_21:


//--------------------- .nv.callgraph             --------------------------
	.section	.nv.callgraph,"",@"SHT_CUDA_CALLGRAPH"
	.align	4
	.sectionentsize	8
	.align		4
        /*0000*/ 	.word	0x00000000
	.align		4
        /*0004*/ 	.word	0xffffffff
	.align		4
        /*0008*/ 	.word	0x00000000
	.align		4
        /*000c*/ 	.word	0xfffffffe
	.align		4
        /*0010*/ 	.word	0x00000000
	.align		4
        /*0014*/ 	.word	0xfffffffd
	.align		4
        /*0018*/ 	.word	0x00000000
	.align		4
        /*001c*/ 	.word	0xfffffffc


//--------------------- .text._Z18partial_sum_kerneliPKdPd --------------------------
	.section	.text._Z18partial_sum_kerneliPKdPd,"ax",@progbits
	.align	128
        .global         _Z18partial_sum_kerneliPKdPd
        .type           _Z18partial_sum_kerneliPKdPd,@function
        .size           _Z18partial_sum_kerneliPKdPd,(.L_x_7 - _Z18partial_sum_kerneliPKdPd)
        .other          _Z18partial_sum_kerneliPKdPd,@"STO_CUDA_ENTRY STV_DEFAULT"
_Z18partial_sum_kerneliPKdPd:
.text._Z18partial_sum_kerneliPKdPd:
[----:B------:R-:W-:Y:S01]  /*0000*/  LDC R1, c[0x0][0x37c] ;  /* 0x0000df00ff017b82 */ /* 0x000fe20000000800 */
[----:B------:R-:W0:Y:S01]  /*0010*/  S2R R2, SR_CTAID.X ;  /* 0x0000000000027919 */ /* 0x000e220000002500 */
[----:B------:R-:W1:Y:S06]  /*0020*/  LDCU UR4, c[0x0][0x360] ;  /* 0x00006c00ff0477ac */ /* 0x000e6c0008000800 */
[----:B------:R-:W1:Y:S01]  /*0030*/  LDC R5, c[0x0][0x370] ;  /* 0x0000dc00ff057b82 */ /* 0x000e620000000800 */
[----:B------:R-:W-:Y:S01]  /*0040*/  BSSY.RECONVERGENT B0, `(.L_x_0) ;  /* 0x0000045000007945 */ /* 0x000fe20003800200 */
[----:B------:R-:W0:Y:S01]  /*0050*/  S2R R3, SR_TID.X ;  /* 0x0000000000037919 */ /* 0x000e220000002100 */
[----:B------:R-:W2:Y:S01]  /*0060*/  LDCU UR8, c[0x0][0x380] ;  /* 0x00007000ff0877ac */ /* 0x000ea20008000800 */
[----:B------:R-:W-:Y:S01]  /*0070*/  CS2R R6, SRZ ;  /* 0x0000000000067805 */ /* 0x000fe2000001ff00 */
[----:B------:R-:W3:Y:S01]  /*0080*/  LDCU.64 UR6, c[0x0][0x358] ;  /* 0x00006b00ff0677ac */ /* 0x000ee20008000a00 */
[----:B-1----:R-:W-:-:S02]  /*0090*/  IMAD R5, R5, UR4, RZ ;  /* 0x0000000405057c24 */ /* 0x002fc4000f8e02ff */
[----:B0-----:R-:W-:-:S05]  /*00a0*/  IMAD R0, R2, UR4, R3 ;  /* 0x0000000402007c24 */ /* 0x001fca000f8e0203 */
[----:B--2---:R-:W-:-:S13]  /*00b0*/  ISETP.GE.AND P0, PT, R0, UR8, PT ;  /* 0x0000000800007c0c */ /* 0x004fda000bf06270 */
[----:B---3--:R-:W-:Y:S05]  /*00c0*/  @P0 BRA `(.L_x_1) ;  /* 0x0000000000f00947 */ /* 0x008fea0003800000 */
[----:B------:R-:W0:Y:S01]  /*00d0*/  I2F.U32.RP R10, R5 ;  /* 0x00000005000a7306 */ /* 0x000e220000209000 */
[C---:B------:R-:W-:Y:S01]  /*00e0*/  IMAD.IADD R4, R5.reuse, 0x1, R0 ;  /* 0x0000000105047824 */ /* 0x040fe200078e0200 */
[----:B------:R-:W-:Y:S01]  /*00f0*/  ISETP.NE.U32.AND P2, PT, R5, RZ, PT ;  /* 0x000000ff0500720c */ /* 0x000fe20003f45070 */
[----:B------:R-:W-:Y:S01]  /*0100*/  IMAD.MOV R11, RZ, RZ, -R5 ;  /* 0x000000ffff0b7224 */ /* 0x000fe200078e0a05 */
[----:B------:R-:W-:Y:S02]  /*0110*/  BSSY.RECONVERGENT B1, `(.L_x_2) ;  /* 0x0000026000017945 */ /* 0x000fe40003800200 */
[C---:B------:R-:W-:Y:S02]  /*0120*/  ISETP.GE.AND P0, PT, R4.reuse, UR8, PT ;  /* 0x0000000804007c0c */ /* 0x040fe4000bf06270 */
[----:B------:R-:W-:Y:S02]  /*0130*/  VIMNMX R9, PT, PT, R4, UR8, !PT ;  /* 0x0000000804097c48 */ /* 0x000fe4000ffe0100 */
[----:B------:R-:W-:-:S04]  /*0140*/  SEL R8, RZ, 0x1, P0 ;  /* 0x00000001ff087807 */ /* 0x000fc80000000000 */
[----:B------:R-:W-:Y:S01]  /*0150*/  IADD3 R4, PT, PT, R9, -R4, -R8 ;  /* 0x8000000409047210 */ /* 0x000fe20007ffe808 */
[----:B0-----:R-:W0:Y:S02]  /*0160*/  MUFU.RCP R10, R10 ;  /* 0x0000000a000a7308 */ /* 0x001e240000001000 */
[----:B0-----:R-:W-:-:S06]  /*0170*/  VIADD R6, R10, 0xffffffe ;  /* 0x0ffffffe0a067836 */ /* 0x001fcc0000000000 */
[----:B------:R0:W1:Y:S02]  /*0180*/  F2I.FTZ.U32.TRUNC.NTZ R7, R6 ;  /* 0x0000000600077305 */ /* 0x000064000021f000 */
[----:B0-----:R-:W-:Y:S02]  /*0190*/  IMAD.MOV.U32 R6, RZ, RZ, RZ ;  /* 0x000000ffff067224 */ /* 0x001fe400078e00ff */
[----:B-1----:R-:W-:-:S04]  /*01a0*/  IMAD R11, R11, R7, RZ ;  /* 0x000000070b0b7224 */ /* 0x002fc800078e02ff */
[----:B------:R-:W-:-:S06]  /*01b0*/  IMAD.HI.U32 R7, R7, R11, R6 ;  /* 0x0000000b07077227 */ /* 0x000fcc00078e0006 */
[----:B------:R-:W-:-:S04]  /*01c0*/  IMAD.HI.U32 R7, R7, R4, RZ ;  /* 0x0000000407077227 */ /* 0x000fc800078e00ff */
[----:B------:R-:W-:-:S04]  /*01d0*/  IMAD.MOV R6, RZ, RZ, -R7 ;  /* 0x000000ffff067224 */ /* 0x000fc800078e0a07 */
[----:B------:R-:W-:-:S05]  /*01e0*/  IMAD R4, R5, R6, R4 ;  /* 0x0000000605047224 */ /* 0x000fca00078e0204 */
[----:B------:R-:W-:-:S13]  /*01f0*/  ISETP.GE.U32.AND P0, PT, R4, R5, PT ;  /* 0x000000050400720c */ /* 0x000fda0003f06070 */
[----:B------:R-:W-:Y:S02]  /*0200*/  @P0 IMAD.IADD R4, R4, 0x1, -R5 ;  /* 0x0000000104040824 */ /* 0x000fe400078e0a05 */
[----:B------:R-:W-:-:S03]  /*0210*/  @P0 VIADD R7, R7, 0x1 ;  /* 0x0000000107070836 */ /* 0x000fc60000000000 */
[----:B------:R-:W-:-:S13]  /*0220*/  ISETP.GE.U32.AND P1, PT, R4, R5, PT ;  /* 0x000000050400720c */ /* 0x000fda0003f26070 */
[----:B------:R-:W-:Y:S01]  /*0230*/  @P1 VIADD R7, R7, 0x1 ;  /* 0x0000000107071836 */ /* 0x000fe20000000000 */
[----:B------:R-:W-:-:S05]  /*0240*/  @!P2 LOP3.LUT R7, RZ, R5, RZ, 0x33, !PT ;  /* 0x00000005ff07a212 */ /* 0x000fca00078e33ff */
[----:B------:R-:W-:-:S05]  /*0250*/  IMAD.IADD R4, R8, 0x1, R7 ;  /* 0x0000000108047824 */ /* 0x000fca00078e0207 */
[C---:B------:R-:W-:Y:S02]  /*0260*/  LOP3.LUT R6, R4.reuse, 0x3, RZ, 0xc0, !PT ;  /* 0x0000000304067812 */ /* 0x040fe400078ec0ff */
[----:B------:R-:W-:Y:S02]  /*0270*/  ISETP.GE.U32.AND P1, PT, R4, 0x3, PT ;  /* 0x000000030400780c */ /* 0x000fe40003f26070 */
[----:B------:R-:W-:Y:S02]  /*0280*/  ISETP.NE.AND P0, PT, R6, 0x3, PT ;  /* 0x000000030600780c */ /* 0x000fe40003f05270 */
[----:B------:R-:W-:-:S11]  /*0290*/  CS2R R6, SRZ ;  /* 0x0000000000067805 */ /* 0x000fd6000001ff00 */
[----:B------:R-:W-:Y:S05]  /*02a0*/  @!P0 BRA `(.L_x_3) ;  /* 0x0000000000308947 */ /* 0x000fea0003800000 */
[----:B------:R-:W0:Y:S01]  /*02b0*/  LDC.64 R10, c[0x0][0x388] ;  /* 0x0000e200ff0a7b82 */ /* 0x000e220000000a00 */
[----:B------:R-:W-:Y:S01]  /*02c0*/  VIADD R4, R4, 0x1 ;  /* 0x0000000104047836 */ /* 0x000fe20000000000 */
[----:B------:R-:W-:-:S04]  /*02d0*/  CS2R R6, SRZ ;  /* 0x0000000000067805 */ /* 0x000fc8000001ff00 */
[----:B------:R-:W-:-:S05]  /*02e0*/  LOP3.LUT R4, R4, 0x3, RZ, 0xc0, !PT ;  /* 0x0000000304047812 */ /* 0x000fca00078ec0ff */
[----:B------:R-:W-:-:S07]  /*02f0*/  IMAD.MOV R4, RZ, RZ, -R4 ;  /* 0x000000ffff047224 */ /* 0x000fce00078e0a04 */
.L_x_4:
[----:B0-----:R-:W-:-:S06]  /*0300*/  IMAD.WIDE R8, R0, 0x8, R10 ;  /* 0x0000000800087825 */ /* 0x001fcc00078e020a */
[----:B------:R-:W2:Y:S01]  /*0310*/  LDG.E.64 R8, desc[UR6][R8.64] ;  /* 0x0000000608087981 */ /* 0x000ea2000c1e1b00 */
[----:B------:R-:W-:Y:S02]  /*0320*/  VIADD R4, R4, 0x1 ;  /* 0x0000000104047836 */ /* 0x000fe40000000000 */
[----:B------:R-:W-:-:S03]  /*0330*/  IMAD.IADD R0, R5, 0x1, R0 ;  /* 0x0000000105007824 */ /* 0x000fc600078e0200 */
[----:B------:R-:W-:Y:S01]  /*0340*/  ISETP.NE.AND P0, PT, R4, RZ, PT ;  /* 0x000000ff0400720c */ /* 0x000fe20003f05270 */
[----:B--2---:R-:W-:-:S12]  /*0350*/  DADD R6, R8, R6 ;  /* 0x0000000008067229 */ /* 0x004fd80000000006 */
[----:B------:R-:W-:Y:S05]  /*0360*/  @P0 BRA `(.L_x_4) ;  /* 0xfffffffc00e40947 */ /* 0x000fea000383ffff */
.L_x_3:
[----:B------:R-:W-:Y:S05]  /*0370*/  BSYNC.RECONVERGENT B1 ;  /* 0x0000000000017941 */ /* 0x000fea0003800200 */
.L_x_2:
[----:B------:R-:W-:Y:S05]  /*0380*/  @!P1 BRA `(.L_x_1) ;  /* 0x0000000000409947 */ /* 0x000fea0003800000 */
.L_x_5:
[----:B------:R-:W0:Y:S02]  /*0390*/  LDC.64 R8, c[0x0][0x388] ;  /* 0x0000e200ff087b82 */ /* 0x000e240000000a00 */
[----:B0-----:R-:W-:-:S05]  /*03a0*/  IMAD.WIDE R20, R0, 0x8, R8 ;  /* 0x0000000800147825 */ /* 0x001fca00078e0208 */
[----:B------:R-:W2:Y:S01]  /*03b0*/  LDG.E.64 R8, desc[UR6][R20.64] ;  /* 0x0000000614087981 */ /* 0x000ea2000c1e1b00 */
[----:B------:R-:W-:-:S05]  /*03c0*/  IMAD.WIDE R10, R5, 0x8, R20 ;  /* 0x00000008050a7825 */ /* 0x000fca00078e0214 */
[----:B------:R-:W3:Y:S01]  /*03d0*/  LDG.E.64 R12, desc[UR6][R10.64] ;  /* 0x000000060a0c7981 */ /* 0x000ee2000c1e1b00 */
[----:B------:R-:W-:-:S05]  /*03e0*/  IMAD.WIDE R14, R5, 0x8, R10 ;  /* 0x00000008050e7825 */ /* 0x000fca00078e020a */
[----:B------:R-:W4:Y:S01]  /*03f0*/  LDG.E.64 R16, desc[UR6][R14.64] ;  /* 0x000000060e107981 */ /* 0x000f22000c1e1b00 */
[----:B------:R-:W-:-:S06]  /*0400*/  IMAD.WIDE R18, R5, 0x8, R14 ;  /* 0x0000000805127825 */ /* 0x000fcc00078e020e */
[----:B------:R-:W5:Y:S01]  /*0410*/  LDG.E.64 R18, desc[UR6][R18.64] ;  /* 0x0000000612127981 */ /* 0x000f62000c1e1b00 */
[----:B------:R-:W-:-:S05]  /*0420*/  IMAD R0, R5, 0x4, R0 ;  /* 0x0000000405007824 */ /* 0x000fca00078e0200 */
[----:B------:R-:W-:Y:S01]  /*0430*/  ISETP.GE.AND P0, PT, R0, UR8, PT ;  /* 0x0000000800007c0c */ /* 0x000fe2000bf06270 */
[----:B--2---:R-:W-:-:S08]  /*0440*/  DADD R8, R8, R6 ;  /* 0x0000000008087229 */ /* 0x004fd00000000006 */
[----:B---3--:R-:W-:-:S08]  /*0450*/  DADD R8, R8, R12 ;  /* 0x0000000008087229 */ /* 0x008fd0000000000c */
[----:B----4-:R-:W-:-:S08]  /*0460*/  DADD R8, R8, R16 ;  /* 0x0000000008087229 */ /* 0x010fd00000000010 */
[----:B-----5:R-:W-:Y:S01]  /*0470*/  DADD R6, R8, R18 ;  /* 0x0000000008067229 */ /* 0x020fe20000000012 */
[----:B------:R-:W-:Y:S10]  /*0480*/  @!P0 BRA `(.L_x_5) ;  /* 0xfffffffc00c08947 */ /* 0x000ff4000383ffff */
.L_x_1:
[----:B------:R-:W-:Y:S05]  /*0490*/  BSYNC.RECONVERGENT B0 ;  /* 0x0000000000007941 */ /* 0x000fea0003800200 */
.L_x_0:
[----:B------:R-:W0:Y:S01]  /*04a0*/  S2UR UR5, SR_CgaCtaId ;  /* 0x00000000000579c3 */ /* 0x000e220000008800 */
[----:B------:R-:W-:Y:S01]  /*04b0*/  UMOV UR4, 0x400 ;  /* 0x0000040000047882 */ /* 0x000fe20000000000 */
[C---:B------:R-:W-:Y:S02]  /*04c0*/  ISETP.GT.U32.AND P0, PT, R3.reuse, 0x3f, PT ;  /* 0x0000003f0300780c */ /* 0x040fe40003f04070 */
[----:B------:R-:W-:Y:S01]  /*04d0*/  ISETP.GT.U32.AND P1, PT, R3, 0x1f, PT ;  /* 0x0000001f0300780c */ /* 0x000fe20003f24070 */
[----:B0-----:R-:W-:-:S06]  /*04e0*/  ULEA UR4, UR5, UR4, 0x18 ;  /* 0x0000000405047291 */ /* 0x001fcc000f8ec0ff */
[----:B------:R-:W-:-:S05]  /*04f0*/  LEA R5, R3, UR4, 0x3 ;  /* 0x0000000403057c11 */ /* 0x000fca000f8e18ff */
[----:B------:R-:W-:Y:S01]  /*0500*/  STS.64 [R5], R6 ;  /* 0x0000000605007388 */ /* 0x000fe20000000a00 */
[----:B------:R-:W-:Y:S06]  /*0510*/  BAR.SYNC.DEFER_BLOCKING 0x0 ;  /* 0x0000000000007b1d */ /* 0x000fec0000010000 */
[----:B------:R-:W-:Y:S04]  /*0520*/  @!P0 LDS.64 R8, [R5+0x200] ;  /* 0x0002000005088984 */ /* 0x000fe80000000a00 */
[----:B------:R-:W0:Y:S02]  /*0530*/  @!P0 LDS.64 R10, [R5] ;  /* 0x00000000050a8984 */ /* 0x000e240000000a00 */
[----:B0-----:R-:W-:-:S07]  /*0540*/  @!P0 DADD R8, R8, R10 ;  /* 0x0000000008088229 */ /* 0x001fce000000000a */
[----:B------:R-:W-:Y:S01]  /*0550*/  @!P0 STS.64 [R5], R8 ;  /* 0x0000000805008388 */ /* 0x000fe20000000a00 */
[----:B------:R-:W-:Y:S01]  /*0560*/  BAR.SYNC.DEFER_BLOCKING 0x0 ;  /* 0x0000000000007b1d */ /* 0x000fe20000010000 */
[----:B------:R-:W-:-:S05]  /*0570*/  ISETP.GT.U32.AND P0, PT, R3, 0xf, PT ;  /* 0x0000000f0300780c */ /* 0x000fca0003f04070 */
        /* <DEDUP_REMOVED lines=23> */
[----:B------:R-:W-:-:S05]  /*06f0*/  ISETP.NE.AND P0, PT, R3, RZ, PT ;  /* 0x000000ff0300720c */ /* 0x000fca0003f05270 */
[----:B------:R-:W-:Y:S04]  /*0700*/  @!P1 LDS.64 R6, [R5+0x10] ;  /* 0x0000100005069984 */ /* 0x000fe80000000a00 */
[----:B------:R-:W0:Y:S02]  /*0710*/  @!P1 LDS.64 R12, [R5] ;  /* 0x00000000050c9984 */ /* 0x000e240000000a00 */
[----:B0-----:R-:W-:-:S07]  /*0720*/  @!P1 DADD R6, R6, R12 ;  /* 0x0000000006069229 */ /* 0x001fce000000000c */
[----:B------:R-:W-:Y:S01]  /*0730*/  @!P1 STS.64 [R5], R6 ;  /* 0x0000000605009388 */ /* 0x000fe20000000a00 */
[----:B------:R-:W-:Y:S06]  /*0740*/  BAR.SYNC.DEFER_BLOCKING 0x0 ;  /* 0x0000000000007b1d */ /* 0x000fec0000010000 */
[----:B------:R-:W-:Y:S04]  /*0750*/  @!P0 LDS.64 R8, [UR4+0x8] ;  /* 0x00000804ff088984 */ /* 0x000fe80008000a00 */
[----:B------:R-:W0:Y:S02]  /*0760*/  @!P0 LDS.64 R12, [R5] ;  /* 0x00000000050c8984 */ /* 0x000e240000000a00 */
[----:B0-----:R-:W-:-:S07]  /*0770*/  @!P0 DADD R8, R8, R12 ;  /* 0x0000000008088229 */ /* 0x001fce000000000c */
[----:B------:R0:W-:Y:S01]  /*0780*/  @!P0 STS.64 [R5], R8 ;  /* 0x0000000805008388 */ /* 0x0001e20000000a00 */
[----:B------:R-:W-:Y:S06]  /*0790*/  BAR.SYNC.DEFER_BLOCKING 0x0 ;  /* 0x0000000000007b1d */ /* 0x000fec0000010000 */
[----:B------:R-:W-:Y:S05]  /*07a0*/  @P0 EXIT ;  /* 0x000000000000094d */ /* 0x000fea0003800000 */
[----:B0-----:R-:W0:Y:S01]  /*07b0*/  LDS.64 R4, [UR4] ;  /* 0x00000004ff047984 */ /* 0x001e220008000a00 */
[----:B------:R-:W1:Y:S02]  /*07c0*/  LDC.64 R6, c[0x0][0x390] ;  /* 0x0000e400ff067b82 */ /* 0x000e640000000a00 */
[----:B-1----:R-:W-:-:S05]  /*07d0*/  IMAD.WIDE.U32 R2, R2, 0x8, R6 ;  /* 0x0000000802027825 */ /* 0x002fca00078e0006 */
[----:B0-----:R-:W-:Y:S01]  /*07e0*/  STG.E.64 desc[UR6][R2.64], R4 ;  /* 0x0000000402007986 */ /* 0x001fe2000c101b06 */
[----:B------:R-:W-:Y:S05]  /*07f0*/  EXIT ;  /* 0x000000000000794d */ /* 0x000fea0003800000 */
.L_x_6:
[----:B------:R-:W-:-:S00]  /*0800*/  BRA `(.L_x_6) ;  /* 0xfffffffc00fc7947 */ /* 0x000fc0000383ffff */
[----:B------:R-:W-:-:S00]  /*0810*/  NOP ;  /* 0x0000000000007918 */ /* 0x000fc00000000000 */
        /* <DEDUP_REMOVED lines=14> */
.L_x_7:


//--------------------- .nv.shared._Z18partial_sum_kerneliPKdPd --------------------------
	.section	.nv.shared._Z18partial_sum_kerneliPKdPd,"aw",@nobits
	.sectionflags	@""
	.align	8
.nv.shared._Z18partial_sum_kerneliPKdPd:
	.zero		2048


//--------------------- .nv.shared.reserved.0     --------------------------
	.section	.nv.shared.reserved.0,"aw",@nobits
	.weak		__nv_reservedSMEM_offset_0_alias
	.size		__nv_reservedSMEM_offset_0_alias, 0, 64
	.other		__nv_reservedSMEM_offset_0_alias,@"STO_CUDA_RESERVED_SHARED STV_DEFAULT"
__nv_reservedSMEM_offset_0_alias:
	.zero		0
	.zero		64


//--------------------- .nv.constant0._Z18partial_sum_kerneliPKdPd --------------------------
	.section	.nv.constant0._Z18partial_sum_kerneliPKdPd,"a",@progbits
	.sectionflags	@""
	.align	4
.nv.constant0._Z18partial_sum_kerneliPKdPd:
	.zero		920


//--------------------- SYMBOLS --------------------------

	.type		.nv.reservedSmem.offset0,@object
	.size		.nv.reservedSmem.offset0,0x4
	.type		.nv.reservedSmem.cap,@object
	.size		.nv.reservedSmem.cap,0x4
